//
// Generated by NVIDIA NVVM Compiler
//
// Compiler Build ID: CL-36424714
// Cuda compilation tools, release 13.0, V13.0.88
// Based on NVVM 20.0.0
//

.version 9.0
.target sm_100
.address_size 64

	// .globl	_Z14cuda_greetingsv
.extern .func  (.param .b32 func_retval0) vprintf
(
	.param .b64 vprintf_param_0,
	.param .b64 vprintf_param_1
)
;
.global .align 1 .b8 $str[25] = {87, 104, 101, 114, 101, 32, 97, 114, 101, 32, 116, 104, 101, 32, 103, 114, 101, 101, 116, 105, 110, 103, 115, 10};

.visible .entry _Z14cuda_greetingsv()
{
	.reg .b32 	%r<3>;
	.reg .b64 	%rd<3>;

	mov.u64 	%rd1, $str;
	cvta.global.u64 	%rd2, %rd1;
	{ // callseq 0, 0
	.param .b64 param0;
	st.param.b64 	[param0], %rd2;
	.param .b64 param1;
	st.param.b64 	[param1], 0;
	.param .b32 retval0;
	call.uni (retval0), 
	vprintf, 
	(
	param0, 
	param1
	);
	ld.param.b32 	%r1, [retval0];
	} // callseq 0
	ret;

}


// ===== COMPILED SASS (sm_100) =====

	.target	sm_100

	.elftype	@"ET_EXEC"


//--------------------- .note.nv.tkinfo           --------------------------
	.section	.note.nv.tkinfo,"",@"SHT_NOTE"
	.sectionflags	@"SHF_NOTE_NV_TKINFO"
	.tkinfo
        /*0018*/ 	.word	0x00000002
        /*0030*/ 	.string	""
        /*0030*/ 	.string	"ptxas"
        /*0030*/ 	.string	"Cuda compilation tools, release 13.0, V13.0.88"
        /*0030*/ 	.string	"Build cuda_13.0.r13.0/compiler.36424714_0"
        /*0030*/ 	.string	"-arch sm_100 -m 64 "



//--------------------- .note.nv.cuinfo           --------------------------
	.section	.note.nv.cuinfo,"",@"SHT_NOTE"
	.sectionflags	@"SHF_NOTE_NV_CUINFO"
        /*0018*/ 	.short	0x0002
        /*001a*/ 	.short	0x0064
        /*001c*/ 	.short	0x0082
	.zero		2


//--------------------- .nv.info                  --------------------------
	.section	.nv.info,"",@"SHT_CUDA_INFO"
	.align	4


	//----- nvinfo : EIATTR_REGCOUNT
	.align		4
        /*0000*/ 	.byte	0x04, 0x2f
        /*0002*/ 	.short	(.L_2 - .L_1)
	.align		4
.L_1:
        /*0004*/ 	.word	index@(_Z14cuda_greetingsv)
        /*0008*/ 	.word	0x00000018


	//----- nvinfo : EIATTR_FRAME_SIZE
	.align		4
.L_2:
        /*000c*/ 	.byte	0x04, 0x11
        /*000e*/ 	.short	(.L_4 - .L_3)
	.align		4
.L_3:
        /*0010*/ 	.word	index@(_Z14cuda_greetingsv)
        /*0014*/ 	.word	0x00000000


	//----- nvinfo : EIATTR_MIN_STACK_SIZE
	.align		4
.L_4:
        /*0018*/ 	.byte	0x04, 0x12
        /*001a*/ 	.short	(.L_6 - .L_5)
	.align		4
.L_5:
        /*001c*/ 	.word	index@(_Z14cuda_greetingsv)
        /*0020*/ 	.word	0x00000000
.L_6:


//--------------------- .nv.compat                --------------------------
	.section	.nv.compat,"",@"SHT_CUDA_COMPAT_INFO"
	.align	4
        /*0000*/ 	.byte	0x02, 0x09, 0x00, 0x00, 0x02, 0x02, 0x01, 0x00, 0x02, 0x05, 0x05, 0x00, 0x03, 0x07, 0x01, 0x01
        /*0010*/ 	.byte	0x02, 0x03, 0x00, 0x00, 0x02, 0x06, 0x01, 0x00, 0x04, 0x0b, 0x08, 0x00, 0x09, 0x00, 0x00, 0x00
        /*0020*/ 	.byte	0x00, 0x00, 0x00, 0x00


//--------------------- .nv.info._Z14cuda_greetingsv --------------------------
	.section	.nv.info._Z14cuda_greetingsv,"",@"SHT_CUDA_INFO"
	.sectionflags	@""
	.align	4


	//----- nvinfo : EIATTR_CUDA_API_VERSION
	.align		4
        /*0000*/ 	.byte	0x04, 0x37
        /*0002*/ 	.short	(.L_8 - .L_7)
.L_7:
        /*0004*/ 	.word	0x00000082


	//----- nvinfo : EIATTR_SPARSE_MMA_MASK
	.align		4
.L_8:
        /*0008*/ 	.byte	0x03, 0x50
        /*000a*/ 	.short	0x0000


	//----- nvinfo : EIATTR_MAXREG_COUNT
	.align		4
        /*000c*/ 	.byte	0x03, 0x1b
        /*000e*/ 	.short	0x00ff


	//----- nvinfo : EIATTR_EXTERNS
	.align		4
        /*0010*/ 	.byte	0x04, 0x0f
        /*0012*/ 	.short	(.L_10 - .L_9)


	//   ....[0]....
	.align		4
.L_9:
        /*0014*/ 	.word	index@(vprintf)


	//----- nvinfo : EIATTR_MERCURY_ISA_VERSION
	.align		4
.L_10:
        /*0018*/ 	.byte	0x03, 0x5f
        /*001a*/ 	.short	0x0101


	//----- nvinfo : EIATTR_VRC_CTA_INIT_COUNT
	.align		4
        /*001c*/ 	.byte	0x02, 0x4a
	.zero		1
	.zero		1


	//----- nvinfo : EIATTR_SYSCALL_OFFSETS
	.align		4
        /*0020*/ 	.byte	0x04, 0x46
        /*0022*/ 	.short	(.L_12 - .L_11)


	//   ....[0]....
.L_11:
        /*0024*/ 	.word	0x00000080


	//----- nvinfo : EIATTR_EXIT_INSTR_OFFSETS
	.align		4
.L_12:
        /*0028*/ 	.byte	0x04, 0x1c
        /*002a*/ 	.short	(.L_14 - .L_13)


	//   ....[0]....
.L_13:
        /*002c*/ 	.word	0x00000090


	//----- nvinfo : EIATTR_SW_WAR
	.align		4
.L_14:
        /*0030*/ 	.byte	0x04, 0x36
        /*0032*/ 	.short	(.L_16 - .L_15)
.L_15:
        /*0034*/ 	.word	0x00000008
.L_16:


//--------------------- .nv.callgraph             --------------------------
	.section	.nv.callgraph,"",@"SHT_CUDA_CALLGRAPH"
	.align	4
	.sectionentsize	8
	.align		4
        /*0000*/ 	.word	0x00000000
	.align		4
        /*0004*/ 	.word	0xffffffff
	.align		4
        /*0008*/ 	.word	index@(_Z14cuda_greetingsv)
	.align		4
        /*000c*/ 	.word	index@(vprintf)
	.align		4
        /*0010*/ 	.word	0x00000000
	.align		4
        /*0014*/ 	.word	0xfffffffe
	.align		4
        /*0018*/ 	.word	0x00000000
	.align		4
        /*001c*/ 	.word	0xfffffffd
	.align		4
        /*0020*/ 	.word	0x00000000
	.align		4
        /*0024*/ 	.word	0xfffffffc


//--------------------- .nv.constant4             --------------------------
	.section	.nv.constant4,"a",@progbits
	.align	8
	.align		8
.nv.constant4:
        /*0000*/ 	.dword	vprintf
	.align		8
        /*0008*/ 	.dword	$str


//--------------------- .text._Z14cuda_greetingsv --------------------------
	.section	.text._Z14cuda_greetingsv,"ax",@progbits
	.align	128
        .global         _Z14cuda_greetingsv
        .type           _Z14cuda_greetingsv,@function
        .size           _Z14cuda_greetingsv,(.L_x_2 - _Z14cuda_greetingsv)
        .other          _Z14cuda_greetingsv,@"STO_CUDA_ENTRY STV_DEFAULT"
_Z14cuda_greetingsv:
.text._Z14cuda_greetingsv:
[----:B------:R-:W0:Y:S01]  /*0000*/  LDC R1, c[0x0][0x37c] ;  /* 0x0000df00ff017b82 */ /* 0x000e220000000800 */
[----:B------:R-:W-:Y:S01]  /*0010*/  MOV R0, 0x0 ;  /* 0x0000000000007802 */ /* 0x000fe20000000f00 */
[----:B------:R-:W1:Y:S01]  /*0020*/  LDCU.64 UR4, c[0x4][0x8] ;  /* 0x01000100ff0477ac */ /* 0x000e620008000a00 */
[----:B------:R-:W-:-:S05]  /*0030*/  CS2R R6, SRZ ;  /* 0x0000000000067805 */ /* 0x000fca000001ff00 */
[----:B------:R2:W3:Y:S01]  /*0040*/  LDC.64 R2, c[0x4][R0] ;  /* 0x0100000000027b82 */ /* 0x0004e20000000a00 */
[----:B-1----:R-:W-:Y:S02]  /*0050*/  IMAD.U32 R4, RZ, RZ, UR4 ;  /* 0x00000004ff047e24 */ /* 0x002fe4000f8e00ff */
[----:B--2---:R-:W-:-:S07]  /*0060*/  IMAD.U32 R5, RZ, RZ, UR5 ;  /* 0x00000005ff057e24 */ /* 0x004fce000f8e00ff */
[----:B------:R-:W-:-:S07]  /*0070*/  LEPC R20, `(.L_x_0) ;  /* 0x000000001014794e */ /* 0x000fce0000000000 */
[----:B0--3--:R-:W-:Y:S05]  /*0080*/  CALL.ABS.NOINC R2 ;  /* 0x0000000002007343 */ /* 0x009fea0003c00000 */
.L_x_0:
[----:B------:R-:W-:Y:S05]  /*0090*/  EXIT ;  /* 0x000000000000794d */ /* 0x000fea0003800000 */
.L_x_1:
[----:B------:R-:W-:-:S00]  /*00a0*/  BRA `(.L_x_1) ;  /* 0xfffffffc00fc7947 */ /* 0x000fc0000383ffff */
[----:B------:R-:W-:-:S00]  /*00b0*/  NOP ;  /* 0x0000000000007918 */ /* 0x000fc00000000000 */
        /* <DEDUP_REMOVED lines=12> */
.L_x_2:


//--------------------- .nv.global.init           --------------------------
	.section	.nv.global.init,"aw",@progbits
.nv.global.init:
	.type		$str,@object
	.size		$str,(.L_0 - $str)
$str:
        /*0000*/ 	.byte	0x57, 0x68, 0x65, 0x72, 0x65, 0x20, 0x61, 0x72, 0x65, 0x20, 0x74, 0x68, 0x65, 0x20, 0x67, 0x72
        /*0010*/ 	.byte	0x65, 0x65, 0x74, 0x69, 0x6e, 0x67, 0x73, 0x0a, 0x00
.L_0:


//--------------------- .nv.shared.reserved.0     --------------------------
	.section	.nv.shared.reserved.0,"aw",@nobits
	.weak		__nv_reservedSMEM_offset_0_alias
	.size		__nv_reservedSMEM_offset_0_alias, 0, 64
	.other		__nv_reservedSMEM_offset_0_alias,@"STO_CUDA_RESERVED_SHARED STV_DEFAULT"
__nv_reservedSMEM_offset_0_alias:
	.zero		0
	.zero		64


//--------------------- .nv.constant0._Z14cuda_greetingsv --------------------------
	.section	.nv.constant0._Z14cuda_greetingsv,"a",@progbits
	.sectionflags	@""
	.align	4
.nv.constant0._Z14cuda_greetingsv:
	.zero		896


//--------------------- SYMBOLS --------------------------

	.type		.nv.reservedSmem.offset0,@object
	.size		.nv.reservedSmem.offset0,0x4
	.type		vprintf,@function
